//
// Generated by NVIDIA NVVM Compiler
//
// Compiler Build ID: CL-36424714
// Cuda compilation tools, release 13.0, V13.0.88
// Based on NVVM 20.0.0
//

.version 9.0
.target sm_100
.address_size 64

	// .globl	_Z6warmupPfS_ii

.visible .entry _Z6warmupPfS_ii(
	.param .u64 .ptr .align 1 _Z6warmupPfS_ii_param_0,
	.param .u64 .ptr .align 1 _Z6warmupPfS_ii_param_1,
	.param .u32 _Z6warmupPfS_ii_param_2,
	.param .u32 _Z6warmupPfS_ii_param_3
)
{
	.reg .pred 	%p<4>;
	.reg .b32 	%r<14>;
	.reg .b32 	%f<2>;
	.reg .b64 	%rd<8>;

	ld.param.u64 	%rd1, [_Z6warmupPfS_ii_param_0];
	ld.param.u64 	%rd2, [_Z6warmupPfS_ii_param_1];
	ld.param.u32 	%r3, [_Z6warmupPfS_ii_param_2];
	ld.param.u32 	%r4, [_Z6warmupPfS_ii_param_3];
	mov.u32 	%r6, %ctaid.x;
	mov.u32 	%r7, %ntid.x;
	mov.u32 	%r8, %tid.x;
	mad.lo.s32 	%r1, %r6, %r7, %r8;
	mov.u32 	%r9, %ctaid.y;
	mov.u32 	%r10, %ntid.y;
	mov.u32 	%r11, %tid.y;
	mad.lo.s32 	%r12, %r9, %r10, %r11;
	setp.ge.s32 	%p1, %r1, %r3;
	setp.ge.s32 	%p2, %r12, %r4;
	or.pred  	%p3, %p1, %p2;
	@%p3 bra 	$L__BB0_2;
	cvta.to.global.u64 	%rd3, %rd2;
	cvta.to.global.u64 	%rd4, %rd1;
	mad.lo.s32 	%r13, %r3, %r12, %r1;
	mul.wide.s32 	%rd5, %r13, 4;
	add.s64 	%rd6, %rd3, %rd5;
	ld.global.f32 	%f1, [%rd6];
	add.s64 	%rd7, %rd4, %rd5;
	st.global.f32 	[%rd7], %f1;
$L__BB0_2:
	ret;

}
	// .globl	_Z7copyRowPfS_ii
.visible .entry _Z7copyRowPfS_ii(
	.param .u64 .ptr .align 1 _Z7copyRowPfS_ii_param_0,
	.param .u64 .ptr .align 1 _Z7copyRowPfS_ii_param_1,
	.param .u32 _Z7copyRowPfS_ii_param_2,
	.param .u32 _Z7copyRowPfS_ii_param_3
)
{
	.reg .pred 	%p<4>;
	.reg .b32 	%r<14>;
	.reg .b32 	%f<2>;
	.reg .b64 	%rd<8>;

	ld.param.u64 	%rd1, [_Z7copyRowPfS_ii_param_0];
	ld.param.u64 	%rd2, [_Z7copyRowPfS_ii_param_1];
	ld.param.u32 	%r3, [_Z7copyRowPfS_ii_param_2];
	ld.param.u32 	%r4, [_Z7copyRowPfS_ii_param_3];
	mov.u32 	%r6, %ctaid.x;
	mov.u32 	%r7, %ntid.x;
	mov.u32 	%r8, %tid.x;
	mad.lo.s32 	%r1, %r6, %r7, %r8;
	mov.u32 	%r9, %ctaid.y;
	mov.u32 	%r10, %ntid.y;
	mov.u32 	%r11, %tid.y;
	mad.lo.s32 	%r12, %r9, %r10, %r11;
	setp.ge.s32 	%p1, %r1, %r3;
	setp.ge.s32 	%p2, %r12, %r4;
	or.pred  	%p3, %p1, %p2;
	@%p3 bra 	$L__BB1_2;
	cvta.to.global.u64 	%rd3, %rd2;
	cvta.to.global.u64 	%rd4, %rd1;
	mad.lo.s32 	%r13, %r3, %r12, %r1;
	mul.wide.s32 	%rd5, %r13, 4;
	add.s64 	%rd6, %rd3, %rd5;
	ld.global.f32 	%f1, [%rd6];
	add.s64 	%rd7, %rd4, %rd5;
	st.global.f32 	[%rd7], %f1;
$L__BB1_2:
	ret;

}
	// .globl	_Z7copyColPfS_ii
.visible .entry _Z7copyColPfS_ii(
	.param .u64 .ptr .align 1 _Z7copyColPfS_ii_param_0,
	.param .u64 .ptr .align 1 _Z7copyColPfS_ii_param_1,
	.param .u32 _Z7copyColPfS_ii_param_2,
	.param .u32 _Z7copyColPfS_ii_param_3
)
{
	.reg .pred 	%p<4>;
	.reg .b32 	%r<14>;
	.reg .b32 	%f<2>;
	.reg .b64 	%rd<8>;

	ld.param.u64 	%rd1, [_Z7copyColPfS_ii_param_0];
	ld.param.u64 	%rd2, [_Z7copyColPfS_ii_param_1];
	ld.param.u32 	%r4, [_Z7copyColPfS_ii_param_2];
	ld.param.u32 	%r5, [_Z7copyColPfS_ii_param_3];
	mov.u32 	%r6, %ctaid.x;
	mov.u32 	%r7, %ntid.x;
	mov.u32 	%r8, %tid.x;
	mad.lo.s32 	%r1, %r6, %r7, %r8;
	mov.u32 	%r9, %ctaid.y;
	mov.u32 	%r10, %ntid.y;
	mov.u32 	%r11, %tid.y;
	mad.lo.s32 	%r12, %r9, %r10, %r11;
	setp.ge.s32 	%p1, %r1, %r4;
	setp.ge.s32 	%p2, %r12, %r5;
	or.pred  	%p3, %p1, %p2;
	@%p3 bra 	$L__BB2_2;
	cvta.to.global.u64 	%rd3, %rd2;
	cvta.to.global.u64 	%rd4, %rd1;
	mad.lo.s32 	%r13, %r5, %r1, %r12;
	mul.wide.s32 	%rd5, %r13, 4;
	add.s64 	%rd6, %rd3, %rd5;
	ld.global.f32 	%f1, [%rd6];
	add.s64 	%rd7, %rd4, %rd5;
	st.global.f32 	[%rd7], %f1;
$L__BB2_2:
	ret;

}
	// .globl	_Z17transposeNaiveRowPfS_ii
.visible .entry _Z17transposeNaiveRowPfS_ii(
	.param .u64 .ptr .align 1 _Z17transposeNaiveRowPfS_ii_param_0,
	.param .u64 .ptr .align 1 _Z17transposeNaiveRowPfS_ii_param_1,
	.param .u32 _Z17transposeNaiveRowPfS_ii_param_2,
	.param .u32 _Z17transposeNaiveRowPfS_ii_param_3
)
{
	.reg .pred 	%p<4>;
	.reg .b32 	%r<15>;
	.reg .b32 	%f<2>;
	.reg .b64 	%rd<9>;

	ld.param.u64 	%rd1, [_Z17transposeNaiveRowPfS_ii_param_0];
	ld.param.u64 	%rd2, [_Z17transposeNaiveRowPfS_ii_param_1];
	ld.param.u32 	%r3, [_Z17transposeNaiveRowPfS_ii_param_2];
	ld.param.u32 	%r5, [_Z17transposeNaiveRowPfS_ii_param_3];
	mov.u32 	%r6, %ntid.x;
	mov.u32 	%r7, %ctaid.x;
	mov.u32 	%r8, %tid.x;
	mad.lo.s32 	%r1, %r6, %r7, %r8;
	mov.u32 	%r9, %ntid.y;
	mov.u32 	%r10, %ctaid.y;
	mov.u32 	%r11, %tid.y;
	mad.lo.s32 	%r12, %r9, %r10, %r11;
	setp.ge.s32 	%p1, %r1, %r3;
	setp.ge.s32 	%p2, %r12, %r5;
	or.pred  	%p3, %p1, %p2;
	@%p3 bra 	$L__BB3_2;
	cvta.to.global.u64 	%rd3, %rd2;
	cvta.to.global.u64 	%rd4, %rd1;
	mad.lo.s32 	%r13, %r3, %r12, %r1;
	mul.wide.s32 	%rd5, %r13, 4;
	add.s64 	%rd6, %rd3, %rd5;
	ld.global.f32 	%f1, [%rd6];
	mad.lo.s32 	%r14, %r5, %r1, %r12;
	mul.wide.s32 	%rd7, %r14, 4;
	add.s64 	%rd8, %rd4, %rd7;
	st.global.f32 	[%rd8], %f1;
$L__BB3_2:
	ret;

}
	// .globl	_Z17transposeNaiveColPfS_ii
.visible .entry _Z17transposeNaiveColPfS_ii(
	.param .u64 .ptr .align 1 _Z17transposeNaiveColPfS_ii_param_0,
	.param .u64 .ptr .align 1 _Z17transposeNaiveColPfS_ii_param_1,
	.param .u32 _Z17transposeNaiveColPfS_ii_param_2,
	.param .u32 _Z17transposeNaiveColPfS_ii_param_3
)
{
	.reg .pred 	%p<4>;
	.reg .b32 	%r<15>;
	.reg .b32 	%f<2>;
	.reg .b64 	%rd<9>;

	ld.param.u64 	%rd1, [_Z17transposeNaiveColPfS_ii_param_0];
	ld.param.u64 	%rd2, [_Z17transposeNaiveColPfS_ii_param_1];
	ld.param.u32 	%r3, [_Z17transposeNaiveColPfS_ii_param_2];
	ld.param.u32 	%r5, [_Z17transposeNaiveColPfS_ii_param_3];
	mov.u32 	%r6, %ntid.x;
	mov.u32 	%r7, %ctaid.x;
	mov.u32 	%r8, %tid.x;
	mad.lo.s32 	%r1, %r6, %r7, %r8;
	mov.u32 	%r9, %ntid.y;
	mov.u32 	%r10, %ctaid.y;
	mov.u32 	%r11, %tid.y;
	mad.lo.s32 	%r12, %r9, %r10, %r11;
	setp.ge.s32 	%p1, %r1, %r3;
	setp.ge.s32 	%p2, %r12, %r5;
	or.pred  	%p3, %p1, %p2;
	@%p3 bra 	$L__BB4_2;
	cvta.to.global.u64 	%rd3, %rd2;
	cvta.to.global.u64 	%rd4, %rd1;
	mad.lo.s32 	%r13, %r5, %r1, %r12;
	mul.wide.s32 	%rd5, %r13, 4;
	add.s64 	%rd6, %rd3, %rd5;
	ld.global.f32 	%f1, [%rd6];
	mad.lo.s32 	%r14, %r3, %r12, %r1;
	mul.wide.s32 	%rd7, %r14, 4;
	add.s64 	%rd8, %rd4, %rd7;
	st.global.f32 	[%rd8], %f1;
$L__BB4_2:
	ret;

}
	// .globl	_Z19transposeUnroll4RowPfS_ii
.visible .entry _Z19transposeUnroll4RowPfS_ii(
	.param .u64 .ptr .align 1 _Z19transposeUnroll4RowPfS_ii_param_0,
	.param .u64 .ptr .align 1 _Z19transposeUnroll4RowPfS_ii_param_1,
	.param .u32 _Z19transposeUnroll4RowPfS_ii_param_2,
	.param .u32 _Z19transposeUnroll4RowPfS_ii_param_3
)
{


	ret;

}


// ===== COMPILED SASS (sm_100) =====

	.target	sm_100

	.elftype	@"ET_EXEC"


//--------------------- .note.nv.tkinfo           --------------------------
	.section	.note.nv.tkinfo,"",@"SHT_NOTE"
	.sectionflags	@"SHF_NOTE_NV_TKINFO"
	.tkinfo
        /*0018*/ 	.word	0x00000002
        /*0030*/ 	.string	""
        /*0030*/ 	.string	"ptxas"
        /*0030*/ 	.string	"Cuda compilation tools, release 13.0, V13.0.88"
        /*0030*/ 	.string	"Build cuda_13.0.r13.0/compiler.36424714_0"
        /*0030*/ 	.string	"-arch sm_100 -m 64 "



//--------------------- .note.nv.cuinfo           --------------------------
	.section	.note.nv.cuinfo,"",@"SHT_NOTE"
	.sectionflags	@"SHF_NOTE_NV_CUINFO"
        /*0018*/ 	.short	0x0002
        /*001a*/ 	.short	0x0064
        /*001c*/ 	.short	0x0082
	.zero		2


//--------------------- .nv.info                  --------------------------
	.section	.nv.info,"",@"SHT_CUDA_INFO"
	.align	4


	//----- nvinfo : EIATTR_REGCOUNT
	.align		4
        /*0000*/ 	.byte	0x04, 0x2f
        /*0002*/ 	.short	(.L_1 - .L_0)
	.align		4
.L_0:
        /*0004*/ 	.word	index@(_Z6warmupPfS_ii)
        /*0008*/ 	.word	0x0000000a


	//----- nvinfo : EIATTR_FRAME_SIZE
	.align		4
.L_1:
        /*000c*/ 	.byte	0x04, 0x11
        /*000e*/ 	.short	(.L_3 - .L_2)
	.align		4
.L_2:
        /*0010*/ 	.word	index@(_Z6warmupPfS_ii)
        /*0014*/ 	.word	0x00000000


	//----- nvinfo : EIATTR_REGCOUNT
	.align		4
.L_3:
        /*0018*/ 	.byte	0x04, 0x2f
        /*001a*/ 	.short	(.L_5 - .L_4)
	.align		4
.L_4:
        /*001c*/ 	.word	index@(_Z7copyRowPfS_ii)
        /*0020*/ 	.word	0x0000000a


	//----- nvinfo : EIATTR_FRAME_SIZE
	.align		4
.L_5:
        /*0024*/ 	.byte	0x04, 0x11
        /*0026*/ 	.short	(.L_7 - .L_6)
	.align		4
.L_6:
        /*0028*/ 	.word	index@(_Z7copyRowPfS_ii)
        /*002c*/ 	.word	0x00000000


	//----- nvinfo : EIATTR_REGCOUNT
	.align		4
.L_7:
        /*0030*/ 	.byte	0x04, 0x2f
        /*0032*/ 	.short	(.L_9 - .L_8)
	.align		4
.L_8:
        /*0034*/ 	.word	index@(_Z7copyColPfS_ii)
        /*0038*/ 	.word	0x0000000a


	//----- nvinfo : EIATTR_FRAME_SIZE
	.align		4
.L_9:
        /*003c*/ 	.byte	0x04, 0x11
        /*003e*/ 	.short	(.L_11 - .L_10)
	.align		4
.L_10:
        /*0040*/ 	.word	index@(_Z7copyColPfS_ii)
        /*0044*/ 	.word	0x00000000


	//----- nvinfo : EIATTR_REGCOUNT
	.align		4
.L_11:
        /*0048*/ 	.byte	0x04, 0x2f
        /*004a*/ 	.short	(.L_13 - .L_12)
	.align		4
.L_12:
        /*004c*/ 	.word	index@(_Z17transposeNaiveRowPfS_ii)
        /*0050*/ 	.word	0x0000000a


	//----- nvinfo : EIATTR_FRAME_SIZE
	.align		4
.L_13:
        /*0054*/ 	.byte	0x04, 0x11
        /*0056*/ 	.short	(.L_15 - .L_14)
	.align		4
.L_14:
        /*0058*/ 	.word	index@(_Z17transposeNaiveRowPfS_ii)
        /*005c*/ 	.word	0x00000000


	//----- nvinfo : EIATTR_REGCOUNT
	.align		4
.L_15:
        /*0060*/ 	.byte	0x04, 0x2f
        /*0062*/ 	.short	(.L_17 - .L_16)
	.align		4
.L_16:
        /*0064*/ 	.word	index@(_Z17transposeNaiveColPfS_ii)
        /*0068*/ 	.word	0x0000000a


	//----- nvinfo : EIATTR_FRAME_SIZE
	.align		4
.L_17:
        /*006c*/ 	.byte	0x04, 0x11
        /*006e*/ 	.short	(.L_19 - .L_18)
	.align		4
.L_18:
        /*0070*/ 	.word	index@(_Z17transposeNaiveColPfS_ii)
        /*0074*/ 	.word	0x00000000


	//----- nvinfo : EIATTR_REGCOUNT
	.align		4
.L_19:
        /*0078*/ 	.byte	0x04, 0x2f
        /*007a*/ 	.short	(.L_21 - .L_20)
	.align		4
.L_20:
        /*007c*/ 	.word	index@(_Z19transposeUnroll4RowPfS_ii)
        /*0080*/ 	.word	0x00000004


	//----- nvinfo : EIATTR_FRAME_SIZE
	.align		4
.L_21:
        /*0084*/ 	.byte	0x04, 0x11
        /*0086*/ 	.short	(.L_23 - .L_22)
	.align		4
.L_22:
        /*0088*/ 	.word	index@(_Z19transposeUnroll4RowPfS_ii)
        /*008c*/ 	.word	0x00000000


	//----- nvinfo : EIATTR_MIN_STACK_SIZE
	.align		4
.L_23:
        /*0090*/ 	.byte	0x04, 0x12
        /*0092*/ 	.short	(.L_25 - .L_24)
	.align		4
.L_24:
        /*0094*/ 	.word	index@(_Z19transposeUnroll4RowPfS_ii)
        /*0098*/ 	.word	0x00000000


	//----- nvinfo : EIATTR_MIN_STACK_SIZE
	.align		4
.L_25:
        /*009c*/ 	.byte	0x04, 0x12
        /*009e*/ 	.short	(.L_27 - .L_26)
	.align		4
.L_26:
        /*00a0*/ 	.word	index@(_Z17transposeNaiveColPfS_ii)
        /*00a4*/ 	.word	0x00000000


	//----- nvinfo : EIATTR_MIN_STACK_SIZE
	.align		4
.L_27:
        /*00a8*/ 	.byte	0x04, 0x12
        /*00aa*/ 	.short	(.L_29 - .L_28)
	.align		4
.L_28:
        /*00ac*/ 	.word	index@(_Z17transposeNaiveRowPfS_ii)
        /*00b0*/ 	.word	0x00000000


	//----- nvinfo : EIATTR_MIN_STACK_SIZE
	.align		4
.L_29:
        /*00b4*/ 	.byte	0x04, 0x12
        /*00b6*/ 	.short	(.L_31 - .L_30)
	.align		4
.L_30:
        /*00b8*/ 	.word	index@(_Z7copyColPfS_ii)
        /*00bc*/ 	.word	0x00000000


	//----- nvinfo : EIATTR_MIN_STACK_SIZE
	.align		4
.L_31:
        /*00c0*/ 	.byte	0x04, 0x12
        /*00c2*/ 	.short	(.L_33 - .L_32)
	.align		4
.L_32:
        /*00c4*/ 	.word	index@(_Z7copyRowPfS_ii)
        /*00c8*/ 	.word	0x00000000


	//----- nvinfo : EIATTR_MIN_STACK_SIZE
	.align		4
.L_33:
        /*00cc*/ 	.byte	0x04, 0x12
        /*00ce*/ 	.short	(.L_35 - .L_34)
	.align		4
.L_34:
        /*00d0*/ 	.word	index@(_Z6warmupPfS_ii)
        /*00d4*/ 	.word	0x00000000
.L_35:


//--------------------- .nv.compat                --------------------------
	.section	.nv.compat,"",@"SHT_CUDA_COMPAT_INFO"
	.align	4
        /*0000*/ 	.byte	0x02, 0x09, 0x00, 0x00, 0x02, 0x02, 0x01, 0x00, 0x02, 0x05, 0x05, 0x00, 0x03, 0x07, 0x01, 0x01
        /*0010*/ 	.byte	0x02, 0x03, 0x00, 0x00, 0x02, 0x06, 0x01, 0x00, 0x04, 0x0b, 0x08, 0x00, 0x09, 0x00, 0x00, 0x00
        /*0020*/ 	.byte	0x00, 0x00, 0x00, 0x00


//--------------------- .nv.info._Z19transposeUnroll4RowPfS_ii --------------------------
	.section	.nv.info._Z19transposeUnroll4RowPfS_ii,"",@"SHT_CUDA_INFO"
	.sectionflags	@""
	.align	4


	//----- nvinfo : EIATTR_CUDA_API_VERSION
	.align		4
        /*0000*/ 	.byte	0x04, 0x37
        /*0002*/ 	.short	(.L_37 - .L_36)
.L_36:
        /*0004*/ 	.word	0x00000082


	//----- nvinfo : EIATTR_KPARAM_INFO
	.align		4
.L_37:
        /*0008*/ 	.byte	0x04, 0x17
        /*000a*/ 	.short	(.L_39 - .L_38)
.L_38:
        /*000c*/ 	.word	0x00000000
        /*0010*/ 	.short	0x0003
        /*0012*/ 	.short	0x0014
        /*0014*/ 	.byte	0x00, 0xf0, 0x11, 0x00


	//----- nvinfo : EIATTR_KPARAM_INFO
	.align		4
.L_39:
        /*0018*/ 	.byte	0x04, 0x17
        /*001a*/ 	.short	(.L_41 - .L_40)
.L_40:
        /*001c*/ 	.word	0x00000000
        /*0020*/ 	.short	0x0002
        /*0022*/ 	.short	0x0010
        /*0024*/ 	.byte	0x00, 0xf0, 0x11, 0x00


	//----- nvinfo : EIATTR_KPARAM_INFO
	.align		4
.L_41:
        /*0028*/ 	.byte	0x04, 0x17
        /*002a*/ 	.short	(.L_43 - .L_42)
.L_42:
        /*002c*/ 	.word	0x00000000
        /*0030*/ 	.short	0x0001
        /*0032*/ 	.short	0x0008
        /*0034*/ 	.byte	0x00, 0xf5, 0x21, 0x00


	//----- nvinfo : EIATTR_KPARAM_INFO
	.align		4
.L_43:
        /*0038*/ 	.byte	0x04, 0x17
        /*003a*/ 	.short	(.L_45 - .L_44)
.L_44:
        /*003c*/ 	.word	0x00000000
        /*0040*/ 	.short	0x0000
        /*0042*/ 	.short	0x0000
        /*0044*/ 	.byte	0x00, 0xf5, 0x21, 0x00


	//----- nvinfo : EIATTR_SPARSE_MMA_MASK
	.align		4
.L_45:
        /*0048*/ 	.byte	0x03, 0x50
        /*004a*/ 	.short	0x0000


	//----- nvinfo : EIATTR_MAXREG_COUNT
	.align		4
        /*004c*/ 	.byte	0x03, 0x1b
        /*004e*/ 	.short	0x00ff


	//----- nvinfo : EIATTR_MERCURY_ISA_VERSION
	.align		4
        /*0050*/ 	.byte	0x03, 0x5f
        /*0052*/ 	.short	0x0101


	//----- nvinfo : EIATTR_VRC_CTA_INIT_COUNT
	.align		4
        /*0054*/ 	.byte	0x02, 0x4a
	.zero		1
	.zero		1


	//----- nvinfo : EIATTR_EXIT_INSTR_OFFSETS
	.align		4
        /*0058*/ 	.byte	0x04, 0x1c
        /*005a*/ 	.short	(.L_47 - .L_46)


	//   ....[0]....
.L_46:
        /*005c*/ 	.word	0x00000010


	//----- nvinfo : EIATTR_CBANK_PARAM_SIZE
	.align		4
.L_47:
        /*0060*/ 	.byte	0x03, 0x19
        /*0062*/ 	.short	0x0018


	//----- nvinfo : EIATTR_PARAM_CBANK
	.align		4
        /*0064*/ 	.byte	0x04, 0x0a
        /*0066*/ 	.short	(.L_49 - .L_48)
	.align		4
.L_48:
        /*0068*/ 	.word	index@(.nv.constant0._Z19transposeUnroll4RowPfS_ii)
        /*006c*/ 	.short	0x0380
        /*006e*/ 	.short	0x0018


	//----- nvinfo : EIATTR_SW_WAR
	.align		4
.L_49:
        /*0070*/ 	.byte	0x04, 0x36
        /*0072*/ 	.short	(.L_51 - .L_50)
.L_50:
        /*0074*/ 	.word	0x00000008
.L_51:


//--------------------- .nv.info._Z17transposeNaiveColPfS_ii --------------------------
	.section	.nv.info._Z17transposeNaiveColPfS_ii,"",@"SHT_CUDA_INFO"
	.sectionflags	@""
	.align	4


	//----- nvinfo : EIATTR_CUDA_API_VERSION
	.align		4
        /*0000*/ 	.byte	0x04, 0x37
        /*0002*/ 	.short	(.L_53 - .L_52)
.L_52:
        /*0004*/ 	.word	0x00000082


	//----- nvinfo : EIATTR_KPARAM_INFO
	.align		4
.L_53:
        /*0008*/ 	.byte	0x04, 0x17
        /*000a*/ 	.short	(.L_55 - .L_54)
.L_54:
        /*000c*/ 	.word	0x00000000
        /*0010*/ 	.short	0x0003
        /*0012*/ 	.short	0x0014
        /*0014*/ 	.byte	0x00, 0xf0, 0x11, 0x00


	//----- nvinfo : EIATTR_KPARAM_INFO
	.align		4
.L_55:
        /*0018*/ 	.byte	0x04, 0x17
        /*001a*/ 	.short	(.L_57 - .L_56)
.L_56:
        /*001c*/ 	.word	0x00000000
        /*0020*/ 	.short	0x0002
        /*0022*/ 	.short	0x0010
        /*0024*/ 	.byte	0x00, 0xf0, 0x11, 0x00


	//----- nvinfo : EIATTR_KPARAM_INFO
	.align		4
.L_57:
        /*0028*/ 	.byte	0x04, 0x17
        /*002a*/ 	.short	(.L_59 - .L_58)
.L_58:
        /*002c*/ 	.word	0x00000000
        /*0030*/ 	.short	0x0001
        /*0032*/ 	.short	0x0008
        /*0034*/ 	.byte	0x00, 0xf5, 0x21, 0x00


	//----- nvinfo : EIATTR_KPARAM_INFO
	.align		4
.L_59:
        /*0038*/ 	.byte	0x04, 0x17
        /*003a*/ 	.short	(.L_61 - .L_60)
.L_60:
        /*003c*/ 	.word	0x00000000
        /*0040*/ 	.short	0x0000
        /*0042*/ 	.short	0x0000
        /*0044*/ 	.byte	0x00, 0xf5, 0x21, 0x00


	//----- nvinfo : EIATTR_SPARSE_MMA_MASK
	.align		4
.L_61:
        /*0048*/ 	.byte	0x03, 0x50
        /*004a*/ 	.short	0x0000


	//----- nvinfo : EIATTR_MAXREG_COUNT
	.align		4
        /*004c*/ 	.byte	0x03, 0x1b
        /*004e*/ 	.short	0x00ff


	//----- nvinfo : EIATTR_MERCURY_ISA_VERSION
	.align		4
        /*0050*/ 	.byte	0x03, 0x5f
        /*0052*/ 	.short	0x0101


	//----- nvinfo : EIATTR_VRC_CTA_INIT_COUNT
	.align		4
        /*0054*/ 	.byte	0x02, 0x4a
	.zero		1
	.zero		1


	//----- nvinfo : EIATTR_EXIT_INSTR_OFFSETS
	.align		4
        /*0058*/ 	.byte	0x04, 0x1c
        /*005a*/ 	.short	(.L_63 - .L_62)


	//   ....[0]....
.L_62:
        /*005c*/ 	.word	0x000000c0


	//   ....[1]....
        /*0060*/ 	.word	0x00000160


	//----- nvinfo : EIATTR_CBANK_PARAM_SIZE
	.align		4
.L_63:
        /*0064*/ 	.byte	0x03, 0x19
        /*0066*/ 	.short	0x0018


	//----- nvinfo : EIATTR_PARAM_CBANK
	.align		4
        /*0068*/ 	.byte	0x04, 0x0a
        /*006a*/ 	.short	(.L_65 - .L_64)
	.align		4
.L_64:
        /*006c*/ 	.word	index@(.nv.constant0._Z17transposeNaiveColPfS_ii)
        /*0070*/ 	.short	0x0380
        /*0072*/ 	.short	0x0018


	//----- nvinfo : EIATTR_SW_WAR
	.align		4
.L_65:
        /*0074*/ 	.byte	0x04, 0x36
        /*0076*/ 	.short	(.L_67 - .L_66)
.L_66:
        /*0078*/ 	.word	0x00000008
.L_67:


//--------------------- .nv.info._Z17transposeNaiveRowPfS_ii --------------------------
	.section	.nv.info._Z17transposeNaiveRowPfS_ii,"",@"SHT_CUDA_INFO"
	.sectionflags	@""
	.align	4


	//----- nvinfo : EIATTR_CUDA_API_VERSION
	.align		4
        /*0000*/ 	.byte	0x04, 0x37
        /*0002*/ 	.short	(.L_69 - .L_68)
.L_68:
        /*0004*/ 	.word	0x00000082


	//----- nvinfo : EIATTR_KPARAM_INFO
	.align		4
.L_69:
        /*0008*/ 	.byte	0x04, 0x17
        /*000a*/ 	.short	(.L_71 - .L_70)
.L_70:
        /*000c*/ 	.word	0x00000000
        /*0010*/ 	.short	0x0003
        /*0012*/ 	.short	0x0014
        /*0014*/ 	.byte	0x00, 0xf0, 0x11, 0x00


	//----- nvinfo : EIATTR_KPARAM_INFO
	.align		4
.L_71:
        /*0018*/ 	.byte	0x04, 0x17
        /*001a*/ 	.short	(.L_73 - .L_72)
.L_72:
        /*001c*/ 	.word	0x00000000
        /*0020*/ 	.short	0x0002
        /*0022*/ 	.short	0x0010
        /*0024*/ 	.byte	0x00, 0xf0, 0x11, 0x00


	//----- nvinfo : EIATTR_KPARAM_INFO
	.align		4
.L_73:
        /*0028*/ 	.byte	0x04, 0x17
        /*002a*/ 	.short	(.L_75 - .L_74)
.L_74:
        /*002c*/ 	.word	0x00000000
        /*0030*/ 	.short	0x0001
        /*0032*/ 	.short	0x0008
        /*0034*/ 	.byte	0x00, 0xf5, 0x21, 0x00


	//----- nvinfo : EIATTR_KPARAM_INFO
	.align		4
.L_75:
        /*0038*/ 	.byte	0x04, 0x17
        /*003a*/ 	.short	(.L_77 - .L_76)
.L_76:
        /*003c*/ 	.word	0x00000000
        /*0040*/ 	.short	0x0000
        /*0042*/ 	.short	0x0000
        /*0044*/ 	.byte	0x00, 0xf5, 0x21, 0x00


	//----- nvinfo : EIATTR_SPARSE_MMA_MASK
	.align		4
.L_77:
        /*0048*/ 	.byte	0x03, 0x50
        /*004a*/ 	.short	0x0000


	//----- nvinfo : EIATTR_MAXREG_COUNT
	.align		4
        /*004c*/ 	.byte	0x03, 0x1b
        /*004e*/ 	.short	0x00ff


	//----- nvinfo : EIATTR_MERCURY_ISA_VERSION
	.align		4
        /*0050*/ 	.byte	0x03, 0x5f
        /*0052*/ 	.short	0x0101


	//----- nvinfo : EIATTR_VRC_CTA_INIT_COUNT
	.align		4
        /*0054*/ 	.byte	0x02, 0x4a
	.zero		1
	.zero		1


	//----- nvinfo : EIATTR_EXIT_INSTR_OFFSETS
	.align		4
        /*0058*/ 	.byte	0x04, 0x1c
        /*005a*/ 	.short	(.L_79 - .L_78)


	//   ....[0]....
.L_78:
        /*005c*/ 	.word	0x000000c0


	//   ....[1]....
        /*0060*/ 	.word	0x00000160


	//----- nvinfo : EIATTR_CBANK_PARAM_SIZE
	.align		4
.L_79:
        /*0064*/ 	.byte	0x03, 0x19
        /*0066*/ 	.short	0x0018


	//----- nvinfo : EIATTR_PARAM_CBANK
	.align		4
        /*0068*/ 	.byte	0x04, 0x0a
        /*006a*/ 	.short	(.L_81 - .L_80)
	.align		4
.L_80:
        /*006c*/ 	.word	index@(.nv.constant0._Z17transposeNaiveRowPfS_ii)
        /*0070*/ 	.short	0x0380
        /*0072*/ 	.short	0x0018


	//----- nvinfo : EIATTR_SW_WAR
	.align		4
.L_81:
        /*0074*/ 	.byte	0x04, 0x36
        /*0076*/ 	.short	(.L_83 - .L_82)
.L_82:
        /*0078*/ 	.word	0x00000008
.L_83:


//--------------------- .nv.info._Z7copyColPfS_ii --------------------------
	.section	.nv.info._Z7copyColPfS_ii,"",@"SHT_CUDA_INFO"
	.sectionflags	@""
	.align	4


	//----- nvinfo : EIATTR_CUDA_API_VERSION
	.align		4
        /*0000*/ 	.byte	0x04, 0x37
        /*0002*/ 	.short	(.L_85 - .L_84)
.L_84:
        /*0004*/ 	.word	0x00000082


	//----- nvinfo : EIATTR_KPARAM_INFO
	.align		4
.L_85:
        /*0008*/ 	.byte	0x04, 0x17
        /*000a*/ 	.short	(.L_87 - .L_86)
.L_86:
        /*000c*/ 	.word	0x00000000
        /*0010*/ 	.short	0x0003
        /*0012*/ 	.short	0x0014
        /*0014*/ 	.byte	0x00, 0xf0, 0x11, 0x00


	//----- nvinfo : EIATTR_KPARAM_INFO
	.align		4
.L_87:
        /*0018*/ 	.byte	0x04, 0x17
        /*001a*/ 	.short	(.L_89 - .L_88)
.L_88:
        /*001c*/ 	.word	0x00000000
        /*0020*/ 	.short	0x0002
        /*0022*/ 	.short	0x0010
        /*0024*/ 	.byte	0x00, 0xf0, 0x11, 0x00


	//----- nvinfo : EIATTR_KPARAM_INFO
	.align		4
.L_89:
        /*0028*/ 	.byte	0x04, 0x17
        /*002a*/ 	.short	(.L_91 - .L_90)
.L_90:
        /*002c*/ 	.word	0x00000000
        /*0030*/ 	.short	0x0001
        /*0032*/ 	.short	0x0008
        /*0034*/ 	.byte	0x00, 0xf5, 0x21, 0x00


	//----- nvinfo : EIATTR_KPARAM_INFO
	.align		4
.L_91:
        /*0038*/ 	.byte	0x04, 0x17
        /*003a*/ 	.short	(.L_93 - .L_92)
.L_92:
        /*003c*/ 	.word	0x00000000
        /*0040*/ 	.short	0x0000
        /*0042*/ 	.short	0x0000
        /*0044*/ 	.byte	0x00, 0xf5, 0x21, 0x00


	//----- nvinfo : EIATTR_SPARSE_MMA_MASK
	.align		4
.L_93:
        /*0048*/ 	.byte	0x03, 0x50
        /*004a*/ 	.short	0x0000


	//----- nvinfo : EIATTR_MAXREG_COUNT
	.align		4
        /*004c*/ 	.byte	0x03, 0x1b
        /*004e*/ 	.short	0x00ff


	//----- nvinfo : EIATTR_MERCURY_ISA_VERSION
	.align		4
        /*0050*/ 	.byte	0x03, 0x5f
        /*0052*/ 	.short	0x0101


	//----- nvinfo : EIATTR_VRC_CTA_INIT_COUNT
	.align		4
        /*0054*/ 	.byte	0x02, 0x4a
	.zero		1
	.zero		1


	//----- nvinfo : EIATTR_EXIT_INSTR_OFFSETS
	.align		4
        /*0058*/ 	.byte	0x04, 0x1c
        /*005a*/ 	.short	(.L_95 - .L_94)


	//   ....[0]....
.L_94:
        /*005c*/ 	.word	0x000000c0


	//   ....[1]....
        /*0060*/ 	.word	0x00000150


	//----- nvinfo : EIATTR_CBANK_PARAM_SIZE
	.align		4
.L_95:
        /*0064*/ 	.byte	0x03, 0x19
        /*0066*/ 	.short	0x0018


	//----- nvinfo : EIATTR_PARAM_CBANK
	.align		4
        /*0068*/ 	.byte	0x04, 0x0a
        /*006a*/ 	.short	(.L_97 - .L_96)
	.align		4
.L_96:
        /*006c*/ 	.word	index@(.nv.constant0._Z7copyColPfS_ii)
        /*0070*/ 	.short	0x0380
        /*0072*/ 	.short	0x0018


	//----- nvinfo : EIATTR_SW_WAR
	.align		4
.L_97:
        /*0074*/ 	.byte	0x04, 0x36
        /*0076*/ 	.short	(.L_99 - .L_98)
.L_98:
        /*0078*/ 	.word	0x00000008
.L_99:


//--------------------- .nv.info._Z7copyRowPfS_ii --------------------------
	.section	.nv.info._Z7copyRowPfS_ii,"",@"SHT_CUDA_INFO"
	.sectionflags	@""
	.align	4


	//----- nvinfo : EIATTR_CUDA_API_VERSION
	.align		4
        /*0000*/ 	.byte	0x04, 0x37
        /*0002*/ 	.short	(.L_101 - .L_100)
.L_100:
        /*0004*/ 	.word	0x00000082


	//----- nvinfo : EIATTR_KPARAM_INFO
	.align		4
.L_101:
        /*0008*/ 	.byte	0x04, 0x17
        /*000a*/ 	.short	(.L_103 - .L_102)
.L_102:
        /*000c*/ 	.word	0x00000000
        /*0010*/ 	.short	0x0003
        /*0012*/ 	.short	0x0014
        /*0014*/ 	.byte	0x00, 0xf0, 0x11, 0x00


	//----- nvinfo : EIATTR_KPARAM_INFO
	.align		4
.L_103:
        /*0018*/ 	.byte	0x04, 0x17
        /*001a*/ 	.short	(.L_105 - .L_104)
.L_104:
        /*001c*/ 	.word	0x00000000
        /*0020*/ 	.short	0x0002
        /*0022*/ 	.short	0x0010
        /*0024*/ 	.byte	0x00, 0xf0, 0x11, 0x00


	//----- nvinfo : EIATTR_KPARAM_INFO
	.align		4
.L_105:
        /*0028*/ 	.byte	0x04, 0x17
        /*002a*/ 	.short	(.L_107 - .L_106)
.L_106:
        /*002c*/ 	.word	0x00000000
        /*0030*/ 	.short	0x0001
        /*0032*/ 	.short	0x0008
        /*0034*/ 	.byte	0x00, 0xf5, 0x21, 0x00


	//----- nvinfo : EIATTR_KPARAM_INFO
	.align		4
.L_107:
        /*0038*/ 	.byte	0x04, 0x17
        /*003a*/ 	.short	(.L_109 - .L_108)
.L_108:
        /*003c*/ 	.word	0x00000000
        /*0040*/ 	.short	0x0000
        /*0042*/ 	.short	0x0000
        /*0044*/ 	.byte	0x00, 0xf5, 0x21, 0x00


	//----- nvinfo : EIATTR_SPARSE_MMA_MASK
	.align		4
.L_109:
        /*0048*/ 	.byte	0x03, 0x50
        /*004a*/ 	.short	0x0000


	//----- nvinfo : EIATTR_MAXREG_COUNT
	.align		4
        /*004c*/ 	.byte	0x03, 0x1b
        /*004e*/ 	.short	0x00ff


	//----- nvinfo : EIATTR_MERCURY_ISA_VERSION
	.align		4
        /*0050*/ 	.byte	0x03, 0x5f
        /*0052*/ 	.short	0x0101


	//----- nvinfo : EIATTR_VRC_CTA_INIT_COUNT
	.align		4
        /*0054*/ 	.byte	0x02, 0x4a
	.zero		1
	.zero		1


	//----- nvinfo : EIATTR_EXIT_INSTR_OFFSETS
	.align		4
        /*0058*/ 	.byte	0x04, 0x1c
        /*005a*/ 	.short	(.L_111 - .L_110)


	//   ....[0]....
.L_110:
        /*005c*/ 	.word	0x000000c0


	//   ....[1]....
        /*0060*/ 	.word	0x00000150


	//----- nvinfo : EIATTR_CBANK_PARAM_SIZE
	.align		4
.L_111:
        /*0064*/ 	.byte	0x03, 0x19
        /*0066*/ 	.short	0x0018


	//----- nvinfo : EIATTR_PARAM_CBANK
	.align		4
        /*0068*/ 	.byte	0x04, 0x0a
        /*006a*/ 	.short	(.L_113 - .L_112)
	.align		4
.L_112:
        /*006c*/ 	.word	index@(.nv.constant0._Z7copyRowPfS_ii)
        /*0070*/ 	.short	0x0380
        /*0072*/ 	.short	0x0018


	//----- nvinfo : EIATTR_SW_WAR
	.align		4
.L_113:
        /*0074*/ 	.byte	0x04, 0x36
        /*0076*/ 	.short	(.L_115 - .L_114)
.L_114:
        /*0078*/ 	.word	0x00000008
.L_115:


//--------------------- .nv.info._Z6warmupPfS_ii  --------------------------
	.section	.nv.info._Z6warmupPfS_ii,"",@"SHT_CUDA_INFO"
	.sectionflags	@""
	.align	4


	//----- nvinfo : EIATTR_CUDA_API_VERSION
	.align		4
        /*0000*/ 	.byte	0x04, 0x37
        /*0002*/ 	.short	(.L_117 - .L_116)
.L_116:
        /*0004*/ 	.word	0x00000082


	//----- nvinfo : EIATTR_KPARAM_INFO
	.align		4
.L_117:
        /*0008*/ 	.byte	0x04, 0x17
        /*000a*/ 	.short	(.L_119 - .L_118)
.L_118:
        /*000c*/ 	.word	0x00000000
        /*0010*/ 	.short	0x0003
        /*0012*/ 	.short	0x0014
        /*0014*/ 	.byte	0x00, 0xf0, 0x11, 0x00


	//----- nvinfo : EIATTR_KPARAM_INFO
	.align		4
.L_119:
        /*0018*/ 	.byte	0x04, 0x17
        /*001a*/ 	.short	(.L_121 - .L_120)
.L_120:
        /*001c*/ 	.word	0x00000000
        /*0020*/ 	.short	0x0002
        /*0022*/ 	.short	0x0010
        /*0024*/ 	.byte	0x00, 0xf0, 0x11, 0x00


	//----- nvinfo : EIATTR_KPARAM_INFO
	.align		4
.L_121:
        /*0028*/ 	.byte	0x04, 0x17
        /*002a*/ 	.short	(.L_123 - .L_122)
.L_122:
        /*002c*/ 	.word	0x00000000
        /*0030*/ 	.short	0x0001
        /*0032*/ 	.short	0x0008
        /*0034*/ 	.byte	0x00, 0xf5, 0x21, 0x00


	//----- nvinfo : EIATTR_KPARAM_INFO
	.align		4
.L_123:
        /*0038*/ 	.byte	0x04, 0x17
        /*003a*/ 	.short	(.L_125 - .L_124)
.L_124:
        /*003c*/ 	.word	0x00000000
        /*0040*/ 	.short	0x0000
        /*0042*/ 	.short	0x0000
        /*0044*/ 	.byte	0x00, 0xf5, 0x21, 0x00


	//----- nvinfo : EIATTR_SPARSE_MMA_MASK
	.align		4
.L_125:
        /*0048*/ 	.byte	0x03, 0x50
        /*004a*/ 	.short	0x0000


	//----- nvinfo : EIATTR_MAXREG_COUNT
	.align		4
        /*004c*/ 	.byte	0x03, 0x1b
        /*004e*/ 	.short	0x00ff


	//----- nvinfo : EIATTR_MERCURY_ISA_VERSION
	.align		4
        /*0050*/ 	.byte	0x03, 0x5f
        /*0052*/ 	.short	0x0101


	//----- nvinfo : EIATTR_VRC_CTA_INIT_COUNT
	.align		4
        /*0054*/ 	.byte	0x02, 0x4a
	.zero		1
	.zero		1


	//----- nvinfo : EIATTR_EXIT_INSTR_OFFSETS
	.align		4
        /*0058*/ 	.byte	0x04, 0x1c
        /*005a*/ 	.short	(.L_127 - .L_126)


	//   ....[0]....
.L_126:
        /*005c*/ 	.word	0x000000c0


	//   ....[1]....
        /*0060*/ 	.word	0x00000150


	//----- nvinfo : EIATTR_CBANK_PARAM_SIZE
	.align		4
.L_127:
        /*0064*/ 	.byte	0x03, 0x19
        /*0066*/ 	.short	0x0018


	//----- nvinfo : EIATTR_PARAM_CBANK
	.align		4
        /*0068*/ 	.byte	0x04, 0x0a
        /*006a*/ 	.short	(.L_129 - .L_128)
	.align		4
.L_128:
        /*006c*/ 	.word	index@(.nv.constant0._Z6warmupPfS_ii)
        /*0070*/ 	.short	0x0380
        /*0072*/ 	.short	0x0018


	//----- nvinfo : EIATTR_SW_WAR
	.align		4
.L_129:
        /*0074*/ 	.byte	0x04, 0x36
        /*0076*/ 	.short	(.L_131 - .L_130)
.L_130:
        /*0078*/ 	.word	0x00000008
.L_131:


//--------------------- .nv.callgraph             --------------------------
	.section	.nv.callgraph,"",@"SHT_CUDA_CALLGRAPH"
	.align	4
	.sectionentsize	8
	.align		4
        /*0000*/ 	.word	0x00000000
	.align		4
        /*0004*/ 	.word	0xffffffff
	.align		4
        /*0008*/ 	.word	0x00000000
	.align		4
        /*000c*/ 	.word	0xfffffffe
	.align		4
        /*0010*/ 	.word	0x00000000
	.align		4
        /*0014*/ 	.word	0xfffffffd
	.align		4
        /*0018*/ 	.word	0x00000000
	.align		4
        /*001c*/ 	.word	0xfffffffc


//--------------------- .text._Z19transposeUnroll4RowPfS_ii --------------------------
	.section	.text._Z19transposeUnroll4RowPfS_ii,"ax",@progbits
	.align	128
        .global         _Z19transposeUnroll4RowPfS_ii
        .type           _Z19transposeUnroll4RowPfS_ii,@function
        .size           _Z19transposeUnroll4RowPfS_ii,(.L_x_6 - _Z19transposeUnroll4RowPfS_ii)
        .other          _Z19transposeUnroll4RowPfS_ii,@"STO_CUDA_ENTRY STV_DEFAULT"
_Z19transposeUnroll4RowPfS_ii:
.text._Z19transposeUnroll4RowPfS_ii:
[----:B------:R-:W-:Y:S01]  /*0000*/  LDC R1, c[0x0][0x37c] ;  /* 0x0000df00ff017b82 */ /* 0x000fe20000000800 */
[----:B------:R-:W-:Y:S05]  /*0010*/  EXIT ;  /* 0x000000000000794d */ /* 0x000fea0003800000 */
.L_x_0:
[----:B------:R-:W-:-:S00]  /*0020*/  BRA `(.L_x_0) ;  /* 0xfffffffc00fc7947 */ /* 0x000fc0000383ffff */
[----:B------:R-:W-:-:S00]  /*0030*/  NOP ;  /* 0x0000000000007918 */ /* 0x000fc00000000000 */
        /* <DEDUP_REMOVED lines=12> */
.L_x_6:


//--------------------- .text._Z17transposeNaiveColPfS_ii --------------------------
	.section	.text._Z17transposeNaiveColPfS_ii,"ax",@progbits
	.align	128
        .global         _Z17transposeNaiveColPfS_ii
        .type           _Z17transposeNaiveColPfS_ii,@function
        .size           _Z17transposeNaiveColPfS_ii,(.L_x_7 - _Z17transposeNaiveColPfS_ii)
        .other          _Z17transposeNaiveColPfS_ii,@"STO_CUDA_ENTRY STV_DEFAULT"
_Z17transposeNaiveColPfS_ii:
.text._Z17transposeNaiveColPfS_ii:
[----:B------:R-:W-:Y:S01]  /*0000*/  LDC R1, c[0x0][0x37c] ;  /* 0x0000df00ff017b82 */ /* 0x000fe20000000800 */
[----:B------:R-:W0:Y:S01]  /*0010*/  S2R R7, SR_CTAID.Y ;  /* 0x0000000000077919 */ /* 0x000e220000002600 */
[----:B------:R-:W1:Y:S01]  /*0020*/  LDCU UR4, c[0x0][0x360] ;  /* 0x00006c00ff0477ac */ /* 0x000e620008000800 */
[----:B------:R-:W0:Y:S01]  /*0030*/  S2R R2, SR_TID.Y ;  /* 0x0000000000027919 */ /* 0x000e220000002200 */
[----:B------:R-:W0:Y:S01]  /*0040*/  LDCU UR5, c[0x0][0x364] ;  /* 0x00006c80ff0577ac */ /* 0x000e220008000800 */
[----:B------:R-:W1:Y:S01]  /*0050*/  S2R R0, SR_CTAID.X ;  /* 0x0000000000007919 */ /* 0x000e620000002500 */
[----:B------:R-:W2:Y:S01]  /*0060*/  LDCU.64 UR6, c[0x0][0x390] ;  /* 0x00007200ff0677ac */ /* 0x000ea20008000a00 */
[----:B------:R-:W1:Y:S01]  /*0070*/  S2R R3, SR_TID.X ;  /* 0x0000000000037919 */ /* 0x000e620000002100 */
[----:B0-----:R-:W-:-:S05]  /*0080*/  IMAD R7, R7, UR5, R2 ;  /* 0x0000000507077c24 */ /* 0x001fca000f8e0202 */
[----:B--2---:R-:W-:Y:S01]  /*0090*/  ISETP.GE.AND P0, PT, R7, UR7, PT ;  /* 0x0000000707007c0c */ /* 0x004fe2000bf06270 */
[----:B-1----:R-:W-:-:S05]  /*00a0*/  IMAD R0, R0, UR4, R3 ;  /* 0x0000000400007c24 */ /* 0x002fca000f8e0203 */
[----:B------:R-:W-:-:S13]  /*00b0*/  ISETP.GE.OR P0, PT, R0, UR6, P0 ;  /* 0x0000000600007c0c */ /* 0x000fda0008706670 */
[----:B------:R-:W-:Y:S05]  /*00c0*/  @P0 EXIT ;  /* 0x000000000000094d */ /* 0x000fea0003800000 */
[----:B------:R-:W0:Y:S01]  /*00d0*/  LDC.64 R2, c[0x0][0x388] ;  /* 0x0000e200ff027b82 */ /* 0x000e220000000a00 */
[----:B------:R-:W1:Y:S01]  /*00e0*/  LDCU.64 UR4, c[0x0][0x358] ;  /* 0x00006b00ff0477ac */ /* 0x000e620008000a00 */
[----:B------:R-:W-:-:S04]  /*00f0*/  IMAD R5, R0, UR7, R7 ;  /* 0x0000000700057c24 */ /* 0x000fc8000f8e0207 */
[----:B0-----:R-:W-:Y:S02]  /*0100*/  IMAD.WIDE R2, R5, 0x4, R2 ;  /* 0x0000000405027825 */ /* 0x001fe400078e0202 */
[----:B------:R-:W0:Y:S04]  /*0110*/  LDC.64 R4, c[0x0][0x380] ;  /* 0x0000e000ff047b82 */ /* 0x000e280000000a00 */
[----:B-1----:R-:W2:Y:S01]  /*0120*/  LDG.E R3, desc[UR4][R2.64] ;  /* 0x0000000402037981 */ /* 0x002ea2000c1e1900 */
[----:B------:R-:W-:-:S04]  /*0130*/  IMAD R7, R7, UR6, R0 ;  /* 0x0000000607077c24 */ /* 0x000fc8000f8e0200 */
[----:B0-----:R-:W-:-:S05]  /*0140*/  IMAD.WIDE R4, R7, 0x4, R4 ;  /* 0x0000000407047825 */ /* 0x001fca00078e0204 */
[----:B--2---:R-:W-:Y:S01]  /*0150*/  STG.E desc[UR4][R4.64], R3 ;  /* 0x0000000304007986 */ /* 0x004fe2000c101904 */
[----:B------:R-:W-:Y:S05]  /*0160*/  EXIT ;  /* 0x000000000000794d */ /* 0x000fea0003800000 */
.L_x_1:
        /* <DEDUP_REMOVED lines=9> */
.L_x_7:


//--------------------- .text._Z17transposeNaiveRowPfS_ii --------------------------
	.section	.text._Z17transposeNaiveRowPfS_ii,"ax",@progbits
	.align	128
        .global         _Z17transposeNaiveRowPfS_ii
        .type           _Z17transposeNaiveRowPfS_ii,@function
        .size           _Z17transposeNaiveRowPfS_ii,(.L_x_8 - _Z17transposeNaiveRowPfS_ii)
        .other          _Z17transposeNaiveRowPfS_ii,@"STO_CUDA_ENTRY STV_DEFAULT"
_Z17transposeNaiveRowPfS_ii:
.text._Z17transposeNaiveRowPfS_ii:
        /* <DEDUP_REMOVED lines=23> */
.L_x_2:
        /* <DEDUP_REMOVED lines=9> */
.L_x_8:


//--------------------- .text._Z7copyColPfS_ii    --------------------------
	.section	.text._Z7copyColPfS_ii,"ax",@progbits
	.align	128
        .global         _Z7copyColPfS_ii
        .type           _Z7copyColPfS_ii,@function
        .size           _Z7copyColPfS_ii,(.L_x_9 - _Z7copyColPfS_ii)
        .other          _Z7copyColPfS_ii,@"STO_CUDA_ENTRY STV_DEFAULT"
_Z7copyColPfS_ii:
.text._Z7copyColPfS_ii:
[----:B------:R-:W-:Y:S01]  /*0000*/  LDC R1, c[0x0][0x37c] ;  /* 0x0000df00ff017b82 */ /* 0x000fe20000000800 */
[----:B------:R-:W0:Y:S07]  /*0010*/  S2R R2, SR_TID.Y ;  /* 0x0000000000027919 */ /* 0x000e2e0000002200 */
[----:B------:R-:W1:Y:S01]  /*0020*/  LDC R0, c[0x0][0x360] ;  /* 0x0000d800ff007b82 */ /* 0x000e620000000800 */
[----:B------:R-:W2:Y:S01]  /*0030*/  LDCU.64 UR6, c[0x0][0x390] ;  /* 0x00007200ff0677ac */ /* 0x000ea20008000a00 */
[----:B------:R-:W1:Y:S06]  /*0040*/  S2R R3, SR_TID.X ;  /* 0x0000000000037919 */ /* 0x000e6c0000002100 */
[----:B------:R-:W0:Y:S08]  /*0050*/  S2UR UR5, SR_CTAID.Y ;  /* 0x00000000000579c3 */ /* 0x000e300000002600 */
[----:B------:R-:W0:Y:S08]  /*0060*/  LDC R5, c[0x0][0x364] ;  /* 0x0000d900ff057b82 */ /* 0x000e300000000800 */
[----:B------:R-:W1:Y:S01]  /*0070*/  S2UR UR4, SR_CTAID.X ;  /* 0x00000000000479c3 */ /* 0x000e620000002500 */
[----:B0-----:R-:W-:-:S05]  /*0080*/  IMAD R5, R5, UR5, R2 ;  /* 0x0000000505057c24 */ /* 0x001fca000f8e0202 */
[----:B--2---:R-:W-:Y:S01]  /*0090*/  ISETP.GE.AND P0, PT, R5, UR7, PT ;  /* 0x0000000705007c0c */ /* 0x004fe2000bf06270 */
[----:B-1----:R-:W-:-:S05]  /*00a0*/  IMAD R0, R0, UR4, R3 ;  /* 0x0000000400007c24 */ /* 0x002fca000f8e0203 */
[----:B------:R-:W-:-:S13]  /*00b0*/  ISETP.GE.OR P0, PT, R0, UR6, P0 ;  /* 0x0000000600007c0c */ /* 0x000fda0008706670 */
[----:B------:R-:W-:Y:S05]  /*00c0*/  @P0 EXIT ;  /* 0x000000000000094d */ /* 0x000fea0003800000 */
[----:B------:R-:W0:Y:S01]  /*00d0*/  LDC.64 R2, c[0x0][0x388] ;  /* 0x0000e200ff027b82 */ /* 0x000e220000000a00 */
[----:B------:R-:W1:Y:S01]  /*00e0*/  LDCU.64 UR4, c[0x0][0x358] ;  /* 0x00006b00ff0477ac */ /* 0x000e620008000a00 */
[----:B------:R-:W-:-:S06]  /*00f0*/  IMAD R7, R0, UR7, R5 ;  /* 0x0000000700077c24 */ /* 0x000fcc000f8e0205 */
[----:B------:R-:W2:Y:S01]  /*0100*/  LDC.64 R4, c[0x0][0x380] ;  /* 0x0000e000ff047b82 */ /* 0x000ea20000000a00 */
[----:B0-----:R-:W-:-:S06]  /*0110*/  IMAD.WIDE R2, R7, 0x4, R2 ;  /* 0x0000000407027825 */ /* 0x001fcc00078e0202 */
[----:B-1----:R-:W3:Y:S01]  /*0120*/  LDG.E R3, desc[UR4][R2.64] ;  /* 0x0000000402037981 */ /* 0x002ee2000c1e1900 */
[----:B--2---:R-:W-:-:S05]  /*0130*/  IMAD.WIDE R4, R7, 0x4, R4 ;  /* 0x0000000407047825 */ /* 0x004fca00078e0204 */
[----:B---3--:R-:W-:Y:S01]  /*0140*/  STG.E desc[UR4][R4.64], R3 ;  /* 0x0000000304007986 */ /* 0x008fe2000c101904 */
[----:B------:R-:W-:Y:S05]  /*0150*/  EXIT ;  /* 0x000000000000794d */ /* 0x000fea0003800000 */
.L_x_3:
        /* <DEDUP_REMOVED lines=10> */
.L_x_9:


//--------------------- .text._Z7copyRowPfS_ii    --------------------------
	.section	.text._Z7copyRowPfS_ii,"ax",@progbits
	.align	128
        .global         _Z7copyRowPfS_ii
        .type           _Z7copyRowPfS_ii,@function
        .size           _Z7copyRowPfS_ii,(.L_x_10 - _Z7copyRowPfS_ii)
        .other          _Z7copyRowPfS_ii,@"STO_CUDA_ENTRY STV_DEFAULT"
_Z7copyRowPfS_ii:
.text._Z7copyRowPfS_ii:
        /* <DEDUP_REMOVED lines=22> */
.L_x_4:
        /* <DEDUP_REMOVED lines=10> */
.L_x_10:


//--------------------- .text._Z6warmupPfS_ii     --------------------------
	.section	.text._Z6warmupPfS_ii,"ax",@progbits
	.align	128
        .global         _Z6warmupPfS_ii
        .type           _Z6warmupPfS_ii,@function
        .size           _Z6warmupPfS_ii,(.L_x_11 - _Z6warmupPfS_ii)
        .other          _Z6warmupPfS_ii,@"STO_CUDA_ENTRY STV_DEFAULT"
_Z6warmupPfS_ii:
.text._Z6warmupPfS_ii:
        /* <DEDUP_REMOVED lines=22> */
.L_x_5:
        /* <DEDUP_REMOVED lines=10> */
.L_x_11:


//--------------------- .nv.shared.reserved.0     --------------------------
	.section	.nv.shared.reserved.0,"aw",@nobits
	.weak		__nv_reservedSMEM_offset_0_alias
	.size		__nv_reservedSMEM_offset_0_alias, 0, 64
	.other		__nv_reservedSMEM_offset_0_alias,@"STO_CUDA_RESERVED_SHARED STV_DEFAULT"
__nv_reservedSMEM_offset_0_alias:
	.zero		0
	.zero		64


//--------------------- .nv.constant0._Z19transposeUnroll4RowPfS_ii --------------------------
	.section	.nv.constant0._Z19transposeUnroll4RowPfS_ii,"a",@progbits
	.sectionflags	@""
	.align	4
.nv.constant0._Z19transposeUnroll4RowPfS_ii:
	.zero		920


//--------------------- .nv.constant0._Z17transposeNaiveColPfS_ii --------------------------
	.section	.nv.constant0._Z17transposeNaiveColPfS_ii,"a",@progbits
	.sectionflags	@""
	.align	4
.nv.constant0._Z17transposeNaiveColPfS_ii:
	.zero		920


//--------------------- .nv.constant0._Z17transposeNaiveRowPfS_ii --------------------------
	.section	.nv.constant0._Z17transposeNaiveRowPfS_ii,"a",@progbits
	.sectionflags	@""
	.align	4
.nv.constant0._Z17transposeNaiveRowPfS_ii:
	.zero		920


//--------------------- .nv.constant0._Z7copyColPfS_ii --------------------------
	.section	.nv.constant0._Z7copyColPfS_ii,"a",@progbits
	.sectionflags	@""
	.align	4
.nv.constant0._Z7copyColPfS_ii:
	.zero		920


//--------------------- .nv.constant0._Z7copyRowPfS_ii --------------------------
	.section	.nv.constant0._Z7copyRowPfS_ii,"a",@progbits
	.sectionflags	@""
	.align	4
.nv.constant0._Z7copyRowPfS_ii:
	.zero		920


//--------------------- .nv.constant0._Z6warmupPfS_ii --------------------------
	.section	.nv.constant0._Z6warmupPfS_ii,"a",@progbits
	.sectionflags	@""
	.align	4
.nv.constant0._Z6warmupPfS_ii:
	.zero		920


//--------------------- SYMBOLS --------------------------

	.type		.nv.reservedSmem.offset0,@object
	.size		.nv.reservedSmem.offset0,0x4
